//
// Generated by NVIDIA NVVM Compiler
//
// Compiler Build ID: CL-36424714
// Cuda compilation tools, release 13.0, V13.0.88
// Based on NVVM 20.0.0
//

.version 9.0
.target sm_100
.address_size 64

	// .globl	conv2d

.visible .entry conv2d(
	.param .u64 .ptr .align 1 conv2d_param_0,
	.param .u64 .ptr .align 1 conv2d_param_1,
	.param .u64 .ptr .align 1 conv2d_param_2,
	.param .u32 conv2d_param_3,
	.param .u32 conv2d_param_4,
	.param .u32 conv2d_param_5,
	.param .u32 conv2d_param_6,
	.param .u32 conv2d_param_7,
	.param .u32 conv2d_param_8
)
{
	.reg .pred 	%p<93>;
	.reg .b32 	%r<89>;
	.reg .b32 	%f<103>;
	.reg .b64 	%rd<26>;

	ld.param.u64 	%rd10, [conv2d_param_0];
	ld.param.u64 	%rd11, [conv2d_param_1];
	ld.param.u32 	%r31, [conv2d_param_3];
	ld.param.u32 	%r36, [conv2d_param_4];
	ld.param.u32 	%r32, [conv2d_param_5];
	ld.param.u32 	%r33, [conv2d_param_6];
	ld.param.u32 	%r34, [conv2d_param_7];
	ld.param.u32 	%r35, [conv2d_param_8];
	cvta.to.global.u64 	%rd1, %rd11;
	cvta.to.global.u64 	%rd2, %rd10;
	mov.u32 	%r37, %ctaid.x;
	mov.u32 	%r38, %ntid.x;
	mov.u32 	%r39, %tid.x;
	mad.lo.s32 	%r1, %r37, %r38, %r39;
	mov.u32 	%r40, %ctaid.y;
	mov.u32 	%r41, %ntid.y;
	mov.u32 	%r42, %tid.y;
	mad.lo.s32 	%r43, %r40, %r41, %r42;
	mov.u32 	%r3, %ctaid.z;
	shl.b32 	%r44, %r35, 1;
	sub.s32 	%r45, %r32, %r33;
	add.s32 	%r46, %r45, %r44;
	div.s32 	%r47, %r46, %r34;
	max.s32 	%r48, %r1, %r43;
	setp.gt.s32 	%p2, %r48, %r47;
	setp.ge.s32 	%p3, %r3, %r36;
	or.pred  	%p4, %p3, %p2;
	mov.f32 	%f81, 0f00000000;
	@%p4 bra 	$L__BB0_48;
	mad.lo.s32 	%r49, %r3, %r47, %r3;
	add.s32 	%r50, %r49, %r43;
	mad.lo.s32 	%r5, %r50, %r47, %r50;
	setp.lt.s32 	%p5, %r31, 1;
	@%p5 bra 	$L__BB0_47;
	setp.lt.s32 	%p6, %r33, 1;
	mul.lo.s32 	%r51, %r34, %r1;
	sub.s32 	%r6, %r51, %r35;
	mul.lo.s32 	%r52, %r34, %r43;
	sub.s32 	%r7, %r52, %r35;
	@%p6 bra 	$L__BB0_47;
	and.b32  	%r8, %r33, 7;
	and.b32  	%r9, %r33, 2147483640;
	and.b32  	%r10, %r33, 1;
	mul.lo.s32 	%r11, %r31, %r3;
	mov.f32 	%f81, 0f00000000;
	mov.b32 	%r83, 0;
$L__BB0_4:
	mul.lo.s32 	%r13, %r83, %r32;
	add.s32 	%r55, %r83, %r11;
	mul.lo.s32 	%r14, %r55, %r33;
	mov.b32 	%r84, 0;
$L__BB0_5:
	setp.lt.u32 	%p7, %r33, 8;
	add.s32 	%r57, %r7, %r84;
	setp.gt.s32 	%p8, %r57, -1;
	setp.lt.s32 	%p9, %r57, %r32;
	and.pred  	%p1, %p8, %p9;
	add.s32 	%r58, %r57, %r13;
	mul.lo.s32 	%r16, %r58, %r32;
	add.s32 	%r59, %r14, %r84;
	mul.lo.s32 	%r17, %r59, %r33;
	mov.b32 	%r87, 0;
	@%p7 bra 	$L__BB0_24;
	mov.b32 	%r85, 0;
$L__BB0_7:
	.pragma "nounroll";
	add.s32 	%r19, %r6, %r85;
	setp.gt.s32 	%p10, %r19, -1;
	setp.lt.s32 	%p11, %r19, %r32;
	and.pred  	%p12, %p10, %p11;
	and.pred  	%p13, %p12, %p1;
	add.s32 	%r61, %r19, %r16;
	mul.wide.s32 	%rd12, %r61, 4;
	add.s64 	%rd3, %rd2, %rd12;
	add.s32 	%r62, %r85, %r17;
	mul.wide.s32 	%rd13, %r62, 4;
	add.s64 	%rd4, %rd1, %rd13;
	not.pred 	%p14, %p13;
	@%p14 bra 	$L__BB0_9;
	ld.global.f32 	%f45, [%rd3];
	ld.global.f32 	%f46, [%rd4];
	fma.rn.f32 	%f81, %f45, %f46, %f81;
$L__BB0_9:
	add.s32 	%r63, %r19, 1;
	setp.gt.s32 	%p15, %r63, -1;
	setp.lt.s32 	%p16, %r63, %r32;
	and.pred  	%p17, %p15, %p16;
	and.pred  	%p18, %p17, %p1;
	not.pred 	%p19, %p18;
	@%p19 bra 	$L__BB0_11;
	ld.global.f32 	%f47, [%rd3+4];
	ld.global.f32 	%f48, [%rd4+4];
	fma.rn.f32 	%f81, %f47, %f48, %f81;
$L__BB0_11:
	add.s32 	%r64, %r19, 2;
	setp.gt.s32 	%p20, %r64, -1;
	setp.lt.s32 	%p21, %r64, %r32;
	and.pred  	%p22, %p20, %p21;
	and.pred  	%p23, %p22, %p1;
	not.pred 	%p24, %p23;
	@%p24 bra 	$L__BB0_13;
	ld.global.f32 	%f49, [%rd3+8];
	ld.global.f32 	%f50, [%rd4+8];
	fma.rn.f32 	%f81, %f49, %f50, %f81;
$L__BB0_13:
	add.s32 	%r65, %r19, 3;
	setp.gt.s32 	%p25, %r65, -1;
	setp.lt.s32 	%p26, %r65, %r32;
	and.pred  	%p27, %p25, %p26;
	and.pred  	%p28, %p27, %p1;
	not.pred 	%p29, %p28;
	@%p29 bra 	$L__BB0_15;
	ld.global.f32 	%f51, [%rd3+12];
	ld.global.f32 	%f52, [%rd4+12];
	fma.rn.f32 	%f81, %f51, %f52, %f81;
$L__BB0_15:
	add.s32 	%r66, %r19, 4;
	setp.gt.s32 	%p30, %r66, -1;
	setp.lt.s32 	%p31, %r66, %r32;
	and.pred  	%p32, %p30, %p31;
	and.pred  	%p33, %p32, %p1;
	not.pred 	%p34, %p33;
	@%p34 bra 	$L__BB0_17;
	ld.global.f32 	%f53, [%rd3+16];
	ld.global.f32 	%f54, [%rd4+16];
	fma.rn.f32 	%f81, %f53, %f54, %f81;
$L__BB0_17:
	add.s32 	%r67, %r19, 5;
	setp.gt.s32 	%p35, %r67, -1;
	setp.lt.s32 	%p36, %r67, %r32;
	and.pred  	%p37, %p35, %p36;
	and.pred  	%p38, %p37, %p1;
	not.pred 	%p39, %p38;
	@%p39 bra 	$L__BB0_19;
	ld.global.f32 	%f55, [%rd3+20];
	ld.global.f32 	%f56, [%rd4+20];
	fma.rn.f32 	%f81, %f55, %f56, %f81;
$L__BB0_19:
	add.s32 	%r68, %r19, 6;
	setp.gt.s32 	%p40, %r68, -1;
	setp.lt.s32 	%p41, %r68, %r32;
	and.pred  	%p42, %p40, %p41;
	and.pred  	%p43, %p42, %p1;
	not.pred 	%p44, %p43;
	@%p44 bra 	$L__BB0_21;
	ld.global.f32 	%f57, [%rd3+24];
	ld.global.f32 	%f58, [%rd4+24];
	fma.rn.f32 	%f81, %f57, %f58, %f81;
$L__BB0_21:
	add.s32 	%r69, %r19, 7;
	setp.gt.s32 	%p45, %r69, -1;
	setp.lt.s32 	%p46, %r69, %r32;
	and.pred  	%p47, %p45, %p46;
	and.pred  	%p48, %p47, %p1;
	not.pred 	%p49, %p48;
	@%p49 bra 	$L__BB0_23;
	ld.global.f32 	%f59, [%rd3+28];
	ld.global.f32 	%f60, [%rd4+28];
	fma.rn.f32 	%f81, %f59, %f60, %f81;
$L__BB0_23:
	add.s32 	%r85, %r85, 8;
	setp.ne.s32 	%p50, %r85, %r9;
	mov.u32 	%r87, %r9;
	@%p50 bra 	$L__BB0_7;
$L__BB0_24:
	setp.eq.s32 	%p51, %r8, 0;
	@%p51 bra 	$L__BB0_45;
	add.s32 	%r70, %r8, -1;
	setp.lt.u32 	%p52, %r70, 3;
	@%p52 bra 	$L__BB0_35;
	add.s32 	%r22, %r6, %r87;
	setp.gt.s32 	%p53, %r22, -1;
	setp.lt.s32 	%p54, %r22, %r32;
	and.pred  	%p55, %p53, %p54;
	and.pred  	%p56, %p55, %p1;
	add.s32 	%r71, %r22, %r16;
	mul.wide.s32 	%rd14, %r71, 4;
	add.s64 	%rd5, %rd2, %rd14;
	add.s32 	%r72, %r87, %r17;
	mul.wide.s32 	%rd15, %r72, 4;
	add.s64 	%rd6, %rd1, %rd15;
	not.pred 	%p57, %p56;
	@%p57 bra 	$L__BB0_28;
	ld.global.f32 	%f62, [%rd5];
	ld.global.f32 	%f63, [%rd6];
	fma.rn.f32 	%f81, %f62, %f63, %f81;
$L__BB0_28:
	add.s32 	%r73, %r22, 1;
	setp.gt.s32 	%p58, %r73, -1;
	setp.lt.s32 	%p59, %r73, %r32;
	and.pred  	%p60, %p58, %p59;
	and.pred  	%p61, %p60, %p1;
	not.pred 	%p62, %p61;
	@%p62 bra 	$L__BB0_30;
	ld.global.f32 	%f64, [%rd5+4];
	ld.global.f32 	%f65, [%rd6+4];
	fma.rn.f32 	%f81, %f64, %f65, %f81;
$L__BB0_30:
	add.s32 	%r74, %r22, 2;
	setp.gt.s32 	%p63, %r74, -1;
	setp.lt.s32 	%p64, %r74, %r32;
	and.pred  	%p65, %p63, %p64;
	and.pred  	%p66, %p65, %p1;
	not.pred 	%p67, %p66;
	@%p67 bra 	$L__BB0_32;
	ld.global.f32 	%f66, [%rd5+8];
	ld.global.f32 	%f67, [%rd6+8];
	fma.rn.f32 	%f81, %f66, %f67, %f81;
$L__BB0_32:
	add.s32 	%r75, %r22, 3;
	setp.gt.s32 	%p68, %r75, -1;
	setp.lt.s32 	%p69, %r75, %r32;
	and.pred  	%p70, %p68, %p69;
	and.pred  	%p71, %p70, %p1;
	not.pred 	%p72, %p71;
	@%p72 bra 	$L__BB0_34;
	ld.global.f32 	%f68, [%rd5+12];
	ld.global.f32 	%f69, [%rd6+12];
	fma.rn.f32 	%f81, %f68, %f69, %f81;
$L__BB0_34:
	add.s32 	%r87, %r87, 4;
$L__BB0_35:
	and.b32  	%r76, %r33, 3;
	setp.eq.s32 	%p73, %r76, 0;
	@%p73 bra 	$L__BB0_45;
	setp.eq.s32 	%p74, %r76, 1;
	@%p74 bra 	$L__BB0_42;
	add.s32 	%r25, %r6, %r87;
	setp.gt.s32 	%p75, %r25, -1;
	setp.lt.s32 	%p76, %r25, %r32;
	and.pred  	%p77, %p75, %p76;
	and.pred  	%p78, %p77, %p1;
	add.s32 	%r77, %r25, %r16;
	mul.wide.s32 	%rd16, %r77, 4;
	add.s64 	%rd7, %rd2, %rd16;
	add.s32 	%r78, %r87, %r17;
	mul.wide.s32 	%rd17, %r78, 4;
	add.s64 	%rd8, %rd1, %rd17;
	not.pred 	%p79, %p78;
	@%p79 bra 	$L__BB0_39;
	ld.global.f32 	%f71, [%rd7];
	ld.global.f32 	%f72, [%rd8];
	fma.rn.f32 	%f81, %f71, %f72, %f81;
$L__BB0_39:
	add.s32 	%r79, %r25, 1;
	setp.gt.s32 	%p80, %r79, -1;
	setp.lt.s32 	%p81, %r79, %r32;
	and.pred  	%p82, %p80, %p81;
	and.pred  	%p83, %p82, %p1;
	not.pred 	%p84, %p83;
	@%p84 bra 	$L__BB0_41;
	ld.global.f32 	%f73, [%rd7+4];
	ld.global.f32 	%f74, [%rd8+4];
	fma.rn.f32 	%f81, %f73, %f74, %f81;
$L__BB0_41:
	add.s32 	%r87, %r87, 2;
$L__BB0_42:
	setp.eq.s32 	%p85, %r10, 0;
	@%p85 bra 	$L__BB0_45;
	add.s32 	%r28, %r6, %r87;
	setp.gt.s32 	%p86, %r28, -1;
	setp.lt.s32 	%p87, %r28, %r32;
	and.pred  	%p88, %p86, %p87;
	and.pred  	%p89, %p88, %p1;
	not.pred 	%p90, %p89;
	@%p90 bra 	$L__BB0_45;
	add.s32 	%r80, %r28, %r16;
	add.s32 	%r81, %r87, %r17;
	mul.wide.s32 	%rd18, %r80, 4;
	add.s64 	%rd19, %rd2, %rd18;
	ld.global.f32 	%f75, [%rd19];
	mul.wide.s32 	%rd20, %r81, 4;
	add.s64 	%rd21, %rd1, %rd20;
	ld.global.f32 	%f76, [%rd21];
	fma.rn.f32 	%f81, %f75, %f76, %f81;
$L__BB0_45:
	add.s32 	%r84, %r84, 1;
	setp.ne.s32 	%p91, %r84, %r33;
	@%p91 bra 	$L__BB0_5;
	add.s32 	%r83, %r83, 1;
	setp.ne.s32 	%p92, %r83, %r31;
	@%p92 bra 	$L__BB0_4;
$L__BB0_47:
	ld.param.u64 	%rd25, [conv2d_param_2];
	add.s32 	%r82, %r5, %r1;
	cvta.to.global.u64 	%rd22, %rd25;
	mul.wide.s32 	%rd23, %r82, 4;
	add.s64 	%rd24, %rd22, %rd23;
	st.global.f32 	[%rd24], %f81;
$L__BB0_48:
	ret;

}
	// .globl	relu_activation
.visible .entry relu_activation(
	.param .u64 .ptr .align 1 relu_activation_param_0,
	.param .u32 relu_activation_param_1
)
{
	.reg .pred 	%p<2>;
	.reg .b32 	%r<6>;
	.reg .b32 	%f<3>;
	.reg .b64 	%rd<5>;

	ld.param.u64 	%rd1, [relu_activation_param_0];
	ld.param.u32 	%r2, [relu_activation_param_1];
	mov.u32 	%r3, %ctaid.x;
	mov.u32 	%r4, %ntid.x;
	mov.u32 	%r5, %tid.x;
	mad.lo.s32 	%r1, %r3, %r4, %r5;
	setp.ge.s32 	%p1, %r1, %r2;
	@%p1 bra 	$L__BB1_2;
	cvta.to.global.u64 	%rd2, %rd1;
	mul.wide.s32 	%rd3, %r1, 4;
	add.s64 	%rd4, %rd2, %rd3;
	ld.global.f32 	%f1, [%rd4];
	max.f32 	%f2, %f1, 0f00000000;
	st.global.f32 	[%rd4], %f2;
$L__BB1_2:
	ret;

}


// ===== COMPILED SASS (sm_100) =====

	.target	sm_100

	.elftype	@"ET_EXEC"


//--------------------- .note.nv.tkinfo           --------------------------
	.section	.note.nv.tkinfo,"",@"SHT_NOTE"
	.sectionflags	@"SHF_NOTE_NV_TKINFO"
	.tkinfo
        /*0018*/ 	.word	0x00000002
        /*0030*/ 	.string	""
        /*0030*/ 	.string	"ptxas"
        /*0030*/ 	.string	"Cuda compilation tools, release 13.0, V13.0.88"
        /*0030*/ 	.string	"Build cuda_13.0.r13.0/compiler.36424714_0"
        /*0030*/ 	.string	"-arch sm_100 -m 64 "



//--------------------- .note.nv.cuinfo           --------------------------
	.section	.note.nv.cuinfo,"",@"SHT_NOTE"
	.sectionflags	@"SHF_NOTE_NV_CUINFO"
        /*0018*/ 	.short	0x0002
        /*001a*/ 	.short	0x0064
        /*001c*/ 	.short	0x0082
	.zero		2


//--------------------- .nv.info                  --------------------------
	.section	.nv.info,"",@"SHT_CUDA_INFO"
	.align	4


	//----- nvinfo : EIATTR_REGCOUNT
	.align		4
        /*0000*/ 	.byte	0x04, 0x2f
        /*0002*/ 	.short	(.L_1 - .L_0)
	.align		4
.L_0:
        /*0004*/ 	.word	index@(conv2d)
        /*0008*/ 	.word	0x0000001d


	//----- nvinfo : EIATTR_FRAME_SIZE
	.align		4
.L_1:
        /*000c*/ 	.byte	0x04, 0x11
        /*000e*/ 	.short	(.L_3 - .L_2)
	.align		4
.L_2:
        /*0010*/ 	.word	index@(conv2d)
        /*0014*/ 	.word	0x00000000


	//----- nvinfo : EIATTR_REGCOUNT
	.align		4
.L_3:
        /*0018*/ 	.byte	0x04, 0x2f
        /*001a*/ 	.short	(.L_5 - .L_4)
	.align		4
.L_4:
        /*001c*/ 	.word	index@(relu_activation)
        /*0020*/ 	.word	0x00000008


	//----- nvinfo : EIATTR_FRAME_SIZE
	.align		4
.L_5:
        /*0024*/ 	.byte	0x04, 0x11
        /*0026*/ 	.short	(.L_7 - .L_6)
	.align		4
.L_6:
        /*0028*/ 	.word	index@(relu_activation)
        /*002c*/ 	.word	0x00000000


	//----- nvinfo : EIATTR_MIN_STACK_SIZE
	.align		4
.L_7:
        /*0030*/ 	.byte	0x04, 0x12
        /*0032*/ 	.short	(.L_9 - .L_8)
	.align		4
.L_8:
        /*0034*/ 	.word	index@(relu_activation)
        /*0038*/ 	.word	0x00000000


	//----- nvinfo : EIATTR_MIN_STACK_SIZE
	.align		4
.L_9:
        /*003c*/ 	.byte	0x04, 0x12
        /*003e*/ 	.short	(.L_11 - .L_10)
	.align		4
.L_10:
        /*0040*/ 	.word	index@(conv2d)
        /*0044*/ 	.word	0x00000000
.L_11:


//--------------------- .nv.compat                --------------------------
	.section	.nv.compat,"",@"SHT_CUDA_COMPAT_INFO"
	.align	4
        /*0000*/ 	.byte	0x02, 0x09, 0x00, 0x00, 0x02, 0x02, 0x01, 0x00, 0x02, 0x05, 0x05, 0x00, 0x03, 0x07, 0x01, 0x01
        /*0010*/ 	.byte	0x02, 0x03, 0x00, 0x00, 0x02, 0x06, 0x01, 0x00, 0x04, 0x0b, 0x08, 0x00, 0x09, 0x00, 0x00, 0x00
        /*0020*/ 	.byte	0x00, 0x00, 0x00, 0x00


//--------------------- .nv.info.relu_activation  --------------------------
	.section	.nv.info.relu_activation,"",@"SHT_CUDA_INFO"
	.sectionflags	@""
	.align	4


	//----- nvinfo : EIATTR_CUDA_API_VERSION
	.align		4
        /*0000*/ 	.byte	0x04, 0x37
        /*0002*/ 	.short	(.L_13 - .L_12)
.L_12:
        /*0004*/ 	.word	0x00000082


	//----- nvinfo : EIATTR_KPARAM_INFO
	.align		4
.L_13:
        /*0008*/ 	.byte	0x04, 0x17
        /*000a*/ 	.short	(.L_15 - .L_14)
.L_14:
        /*000c*/ 	.word	0x00000000
        /*0010*/ 	.short	0x0001
        /*0012*/ 	.short	0x0008
        /*0014*/ 	.byte	0x00, 0xf0, 0x11, 0x00


	//----- nvinfo : EIATTR_KPARAM_INFO
	.align		4
.L_15:
        /*0018*/ 	.byte	0x04, 0x17
        /*001a*/ 	.short	(.L_17 - .L_16)
.L_16:
        /*001c*/ 	.word	0x00000000
        /*0020*/ 	.short	0x0000
        /*0022*/ 	.short	0x0000
        /*0024*/ 	.byte	0x00, 0xf5, 0x21, 0x00


	//----- nvinfo : EIATTR_SPARSE_MMA_MASK
	.align		4
.L_17:
        /*0028*/ 	.byte	0x03, 0x50
        /*002a*/ 	.short	0x0000


	//----- nvinfo : EIATTR_MAXREG_COUNT
	.align		4
        /*002c*/ 	.byte	0x03, 0x1b
        /*002e*/ 	.short	0x00ff


	//----- nvinfo : EIATTR_MERCURY_ISA_VERSION
	.align		4
        /*0030*/ 	.byte	0x03, 0x5f
        /*0032*/ 	.short	0x0101


	//----- nvinfo : EIATTR_VRC_CTA_INIT_COUNT
	.align		4
        /*0034*/ 	.byte	0x02, 0x4a
	.zero		1
	.zero		1


	//----- nvinfo : EIATTR_EXIT_INSTR_OFFSETS
	.align		4
        /*0038*/ 	.byte	0x04, 0x1c
        /*003a*/ 	.short	(.L_19 - .L_18)


	//   ....[0]....
.L_18:
        /*003c*/ 	.word	0x00000070


	//   ....[1]....
        /*0040*/ 	.word	0x000000e0


	//----- nvinfo : EIATTR_CBANK_PARAM_SIZE
	.align		4
.L_19:
        /*0044*/ 	.byte	0x03, 0x19
        /*0046*/ 	.short	0x000c


	//----- nvinfo : EIATTR_PARAM_CBANK
	.align		4
        /*0048*/ 	.byte	0x04, 0x0a
        /*004a*/ 	.short	(.L_21 - .L_20)
	.align		4
.L_20:
        /*004c*/ 	.word	index@(.nv.constant0.relu_activation)
        /*0050*/ 	.short	0x0380
        /*0052*/ 	.short	0x000c


	//----- nvinfo : EIATTR_SW_WAR
	.align		4
.L_21:
        /*0054*/ 	.byte	0x04, 0x36
        /*0056*/ 	.short	(.L_23 - .L_22)
.L_22:
        /*0058*/ 	.word	0x00000008
.L_23:


//--------------------- .nv.info.conv2d           --------------------------
	.section	.nv.info.conv2d,"",@"SHT_CUDA_INFO"
	.sectionflags	@""
	.align	4


	//----- nvinfo : EIATTR_CUDA_API_VERSION
	.align		4
        /*0000*/ 	.byte	0x04, 0x37
        /*0002*/ 	.short	(.L_25 - .L_24)
.L_24:
        /*0004*/ 	.word	0x00000082


	//----- nvinfo : EIATTR_KPARAM_INFO
	.align		4
.L_25:
        /*0008*/ 	.byte	0x04, 0x17
        /*000a*/ 	.short	(.L_27 - .L_26)
.L_26:
        /*000c*/ 	.word	0x00000000
        /*0010*/ 	.short	0x0008
        /*0012*/ 	.short	0x002c
        /*0014*/ 	.byte	0x00, 0xf0, 0x11, 0x00


	//----- nvinfo : EIATTR_KPARAM_INFO
	.align		4
.L_27:
        /*0018*/ 	.byte	0x04, 0x17
        /*001a*/ 	.short	(.L_29 - .L_28)
.L_28:
        /*001c*/ 	.word	0x00000000
        /*0020*/ 	.short	0x0007
        /*0022*/ 	.short	0x0028
        /*0024*/ 	.byte	0x00, 0xf0, 0x11, 0x00


	//----- nvinfo : EIATTR_KPARAM_INFO
	.align		4
.L_29:
        /*0028*/ 	.byte	0x04, 0x17
        /*002a*/ 	.short	(.L_31 - .L_30)
.L_30:
        /*002c*/ 	.word	0x00000000
        /*0030*/ 	.short	0x0006
        /*0032*/ 	.short	0x0024
        /*0034*/ 	.byte	0x00, 0xf0, 0x11, 0x00


	//----- nvinfo : EIATTR_KPARAM_INFO
	.align		4
.L_31:
        /*0038*/ 	.byte	0x04, 0x17
        /*003a*/ 	.short	(.L_33 - .L_32)
.L_32:
        /*003c*/ 	.word	0x00000000
        /*0040*/ 	.short	0x0005
        /*0042*/ 	.short	0x0020
        /*0044*/ 	.byte	0x00, 0xf0, 0x11, 0x00


	//----- nvinfo : EIATTR_KPARAM_INFO
	.align		4
.L_33:
        /*0048*/ 	.byte	0x04, 0x17
        /*004a*/ 	.short	(.L_35 - .L_34)
.L_34:
        /*004c*/ 	.word	0x00000000
        /*0050*/ 	.short	0x0004
        /*0052*/ 	.short	0x001c
        /*0054*/ 	.byte	0x00, 0xf0, 0x11, 0x00


	//----- nvinfo : EIATTR_KPARAM_INFO
	.align		4
.L_35:
        /*0058*/ 	.byte	0x04, 0x17
        /*005a*/ 	.short	(.L_37 - .L_36)
.L_36:
        /*005c*/ 	.word	0x00000000
        /*0060*/ 	.short	0x0003
        /*0062*/ 	.short	0x0018
        /*0064*/ 	.byte	0x00, 0xf0, 0x11, 0x00


	//----- nvinfo : EIATTR_KPARAM_INFO
	.align		4
.L_37:
        /*0068*/ 	.byte	0x04, 0x17
        /*006a*/ 	.short	(.L_39 - .L_38)
.L_38:
        /*006c*/ 	.word	0x00000000
        /*0070*/ 	.short	0x0002
        /*0072*/ 	.short	0x0010
        /*0074*/ 	.byte	0x00, 0xf5, 0x21, 0x00


	//----- nvinfo : EIATTR_KPARAM_INFO
	.align		4
.L_39:
        /*0078*/ 	.byte	0x04, 0x17
        /*007a*/ 	.short	(.L_41 - .L_40)
.L_40:
        /*007c*/ 	.word	0x00000000
        /*0080*/ 	.short	0x0001
        /*0082*/ 	.short	0x0008
        /*0084*/ 	.byte	0x00, 0xf5, 0x21, 0x00


	//----- nvinfo : EIATTR_KPARAM_INFO
	.align		4
.L_41:
        /*0088*/ 	.byte	0x04, 0x17
        /*008a*/ 	.short	(.L_43 - .L_42)
.L_42:
        /*008c*/ 	.word	0x00000000
        /*0090*/ 	.short	0x0000
        /*0092*/ 	.short	0x0000
        /*0094*/ 	.byte	0x00, 0xf5, 0x21, 0x00


	//----- nvinfo : EIATTR_SPARSE_MMA_MASK
	.align		4
.L_43:
        /*0098*/ 	.byte	0x03, 0x50
        /*009a*/ 	.short	0x0000


	//----- nvinfo : EIATTR_MAXREG_COUNT
	.align		4
        /*009c*/ 	.byte	0x03, 0x1b
        /*009e*/ 	.short	0x00ff


	//----- nvinfo : EIATTR_MERCURY_ISA_VERSION
	.align		4
        /*00a0*/ 	.byte	0x03, 0x5f
        /*00a2*/ 	.short	0x0101


	//----- nvinfo : EIATTR_VRC_CTA_INIT_COUNT
	.align		4
        /*00a4*/ 	.byte	0x02, 0x4a
	.zero		1
	.zero		1


	//----- nvinfo : EIATTR_EXIT_INSTR_OFFSETS
	.align		4
        /*00a8*/ 	.byte	0x04, 0x1c
        /*00aa*/ 	.short	(.L_45 - .L_44)


	//   ....[0]....
.L_44:
        /*00ac*/ 	.word	0x000002a0


	//   ....[1]....
        /*00b0*/ 	.word	0x00000eb0


	//----- nvinfo : EIATTR_CRS_STACK_SIZE
	.align		4
.L_45:
        /*00b4*/ 	.byte	0x04, 0x1e
        /*00b6*/ 	.short	(.L_47 - .L_46)
.L_46:
        /*00b8*/ 	.word	0x00000000


	//----- nvinfo : EIATTR_CBANK_PARAM_SIZE
	.align		4
.L_47:
        /*00bc*/ 	.byte	0x03, 0x19
        /*00be*/ 	.short	0x0030


	//----- nvinfo : EIATTR_PARAM_CBANK
	.align		4
        /*00c0*/ 	.byte	0x04, 0x0a
        /*00c2*/ 	.short	(.L_49 - .L_48)
	.align		4
.L_48:
        /*00c4*/ 	.word	index@(.nv.constant0.conv2d)
        /*00c8*/ 	.short	0x0380
        /*00ca*/ 	.short	0x0030


	//----- nvinfo : EIATTR_SW_WAR
	.align		4
.L_49:
        /*00cc*/ 	.byte	0x04, 0x36
        /*00ce*/ 	.short	(.L_51 - .L_50)
.L_50:
        /*00d0*/ 	.word	0x00000008
.L_51:


//--------------------- .nv.callgraph             --------------------------
	.section	.nv.callgraph,"",@"SHT_CUDA_CALLGRAPH"
	.align	4
	.sectionentsize	8
	.align		4
        /*0000*/ 	.word	0x00000000
	.align		4
        /*0004*/ 	.word	0xffffffff
	.align		4
        /*0008*/ 	.word	0x00000000
	.align		4
        /*000c*/ 	.word	0xfffffffe
	.align		4
        /*0010*/ 	.word	0x00000000
	.align		4
        /*0014*/ 	.word	0xfffffffd
	.align		4
        /*0018*/ 	.word	0x00000000
	.align		4
        /*001c*/ 	.word	0xfffffffc


//--------------------- .text.relu_activation     --------------------------
	.section	.text.relu_activation,"ax",@progbits
	.align	128
        .global         relu_activation
        .type           relu_activation,@function
        .size           relu_activation,(.L_x_11 - relu_activation)
        .other          relu_activation,@"STO_CUDA_ENTRY STV_DEFAULT"
relu_activation:
.text.relu_activation:
[----:B------:R-:W-:Y:S01]  /*0000*/  LDC R1, c[0x0][0x37c] ;  /* 0x0000df00ff017b82 */ /* 0x000fe20000000800 */
[----:B------:R-:W0:Y:S07]  /*0010*/  S2R R0, SR_TID.X ;  /* 0x0000000000007919 */ /* 0x000e2e0000002100 */
[----:B------:R-:W0:Y:S01]  /*0020*/  S2UR UR4, SR_CTAID.X ;  /* 0x00000000000479c3 */ /* 0x000e220000002500 */
[----:B------:R-:W1:Y:S07]  /*0030*/  LDCU UR5, c[0x0][0x388] ;  /* 0x00007100ff0577ac */ /* 0x000e6e0008000800 */
[----:B------:R-:W0:Y:S02]  /*0040*/  LDC R5, c[0x0][0x360] ;  /* 0x0000d800ff057b82 */ /* 0x000e240000000800 */
[----:B0-----:R-:W-:-:S05]  /*0050*/  IMAD R5, R5, UR4, R0 ;  /* 0x0000000405057c24 */ /* 0x001fca000f8e0200 */
[----:B-1----:R-:W-:-:S13]  /*0060*/  ISETP.GE.AND P0, PT, R5, UR5, PT ;  /* 0x0000000505007c0c */ /* 0x002fda000bf06270 */
[----:B------:R-:W-:Y:S05]  /*0070*/  @P0 EXIT ;  /* 0x000000000000094d */ /* 0x000fea0003800000 */
[----:B------:R-:W0:Y:S01]  /*0080*/  LDC.64 R2, c[0x0][0x380] ;  /* 0x0000e000ff027b82 */ /* 0x000e220000000a00 */
[----:B------:R-:W1:Y:S01]  /*0090*/  LDCU.64 UR4, c[0x0][0x358] ;  /* 0x00006b00ff0477ac */ /* 0x000e620008000a00 */
[----:B0-----:R-:W-:-:S05]  /*00a0*/  IMAD.WIDE R2, R5, 0x4, R2 ;  /* 0x0000000405027825 */ /* 0x001fca00078e0202 */
[----:B-1----:R-:W2:Y:S02]  /*00b0*/  LDG.E R0, desc[UR4][R2.64] ;  /* 0x0000000402007981 */ /* 0x002ea4000c1e1900 */
[----:B--2---:R-:W-:-:S05]  /*00c0*/  FMNMX R5, RZ, R0, !PT ;  /* 0x00000000ff057209 */ /* 0x004fca0007800000 */
[----:B------:R-:W-:Y:S01]  /*00d0*/  STG.E desc[UR4][R2.64], R5 ;  /* 0x0000000502007986 */ /* 0x000fe2000c101904 */
[----:B------:R-:W-:Y:S05]  /*00e0*/  EXIT ;  /* 0x000000000000794d */ /* 0x000fea0003800000 */
.L_x_0:
[----:B------:R-:W-:-:S00]  /*00f0*/  BRA `(.L_x_0) ;  /* 0xfffffffc00fc7947 */ /* 0x000fc0000383ffff */
[----:B------:R-:W-:-:S00]  /*0100*/  NOP ;  /* 0x0000000000007918 */ /* 0x000fc00000000000 */
[----:B------:R-:W-:-:S00]  /*0110*/  NOP ;  /* 0x0000000000007918 */ /* 0x000fc00000000000 */
[----:B------:R-:W-:-:S00]  /*0120*/  NOP ;  /* 0x0000000000007918 */ /* 0x000fc00000000000 */
[----:B------:R-:W-:-:S00]  /*0130*/  NOP ;  /* 0x0000000000007918 */ /* 0x000fc00000000000 */
[----:B------:R-:W-:-:S00]  /*0140*/  NOP ;  /* 0x0000000000007918 */ /* 0x000fc00000000000 */
[----:B------:R-:W-:-:S00]  /*0150*/  NOP ;  /* 0x0000000000007918 */ /* 0x000fc00000000000 */
[----:B------:R-:W-:-:S00]  /*0160*/  NOP ;  /* 0x0000000000007918 */ /* 0x000fc00000000000 */
[----:B------:R-:W-:-:S00]  /*0170*/  NOP ;  /* 0x0000000000007918 */ /* 0x000fc00000000000 */
.L_x_11:


//--------------------- .text.conv2d              --------------------------
	.section	.text.conv2d,"ax",@progbits
	.align	128
        .global         conv2d
        .type           conv2d,@function
        .size           conv2d,(.L_x_12 - conv2d)
        .other          conv2d,@"STO_CUDA_ENTRY STV_DEFAULT"
conv2d:
.text.conv2d:
[----:B------:R-:W-:Y:S08]  /*0000*/  LDC R1, c[0x0][0x37c] ;  /* 0x0000df00ff017b82 */ /* 0x000ff00000000800 */
[----:B------:R-:W0:Y:S01]  /*0010*/  LDC.64 R6, c[0x0][0x3a8] ;  /* 0x0000ea00ff067b82 */ /* 0x000e220000000a00 */
[----:B------:R-:W1:Y:S01]  /*0020*/  S2R R13, SR_TID.Y ;  /* 0x00000000000d7919 */ /* 0x000e620000002200 */
[----:B------:R-:W2:Y:S06]  /*0030*/  LDCU UR6, c[0x0][0x39c] ;  /* 0x00007380ff0677ac */ /* 0x000eac0008000800 */
[----:B------:R-:W3:Y:S08]  /*0040*/  LDC.64 R8, c[0x0][0x3a0] ;  /* 0x0000e800ff087b82 */ /* 0x000ef00000000a00 */
[----:B------:R-:W4:Y:S01]  /*0050*/  S2UR UR4, SR_CTAID.X ;  /* 0x00000000000479c3 */ /* 0x000f220000002500 */
[----:B0-----:R-:W-:-:S07]  /*0060*/  IABS R15, R6 ;  /* 0x00000006000f7213 */ /* 0x001fce0000000000 */
[----:B------:R-:W1:Y:S01]  /*0070*/  S2UR UR5, SR_CTAID.Y ;  /* 0x00000000000579c3 */ /* 0x000e620000002600 */
[----:B------:R-:W0:Y:S01]  /*0080*/  I2F.RP R0, R15 ;  /* 0x0000000f00007306 */ /* 0x000e220000209400 */
[----:B---3--:R-:W-:-:S04]  /*0090*/  IMAD.IADD R8, R8, 0x1, -R9 ;  /* 0x0000000108087824 */ /* 0x008fc800078e0a09 */
[----:B------:R-:W-:-:S03]  /*00a0*/  IMAD R5, R7, 0x2, R8 ;  /* 0x0000000207057824 */ /* 0x000fc600078e0208 */
[----:B0-----:R-:W0:Y:S02]  /*00b0*/  MUFU.RCP R0, R0 ;  /* 0x0000000000007308 */ /* 0x001e240000001000 */
[----:B0-----:R-:W-:Y:S01]  /*00c0*/  VIADD R2, R0, 0xffffffe ;  /* 0x0ffffffe00027836 */ /* 0x001fe20000000000 */
[----:B------:R-:W-:Y:S02]  /*00d0*/  IABS R0, R5 ;  /* 0x0000000500007213 */ /* 0x000fe40000000000 */
[----:B------:R-:W-:-:S03]  /*00e0*/  LOP3.LUT R5, R5, R6, RZ, 0x3c, !PT ;  /* 0x0000000605057212 */ /* 0x000fc600078e3cff */
[----:B------:R0:W3:Y:S01]  /*00f0*/  F2I.FTZ.U32.TRUNC.NTZ R3, R2 ;  /* 0x0000000200037305 */ /* 0x0000e2000021f000 */
[----:B------:R-:W-:Y:S01]  /*0100*/  ISETP.GE.AND P2, PT, R5, RZ, PT ;  /* 0x000000ff0500720c */ /* 0x000fe20003f46270 */
[----:B0-----:R-:W-:Y:S02]  /*0110*/  HFMA2 R2, -RZ, RZ, 0, 0 ;  /* 0x00000000ff027431 */ /* 0x001fe400000001ff */
[----:B---3--:R-:W-:-:S04]  /*0120*/  IMAD.MOV R4, RZ, RZ, -R3 ;  /* 0x000000ffff047224 */ /* 0x008fc800078e0a03 */
[----:B------:R-:W-:-:S04]  /*0130*/  IMAD R11, R4, R15, RZ ;  /* 0x0000000f040b7224 */ /* 0x000fc800078e02ff */
[----:B------:R-:W-:Y:S02]  /*0140*/  IMAD.HI.U32 R3, R3, R11, R2 ;  /* 0x0000000b03037227 */ /* 0x000fe400078e0002 */
[----:B------:R-:W4:Y:S04]  /*0150*/  S2R R11, SR_TID.X ;  /* 0x00000000000b7919 */ /* 0x000f280000002100 */
[----:B------:R-:W-:-:S04]  /*0160*/  IMAD.HI.U32 R3, R3, R0, RZ ;  /* 0x0000000003037227 */ /* 0x000fc800078e00ff */
[----:B------:R-:W-:-:S04]  /*0170*/  IMAD.MOV R2, RZ, RZ, -R3 ;  /* 0x000000ffff027224 */ /* 0x000fc800078e0a03 */
[C---:B------:R-:W-:Y:S02]  /*0180*/  IMAD R0, R15.reuse, R2, R0 ;  /* 0x000000020f007224 */ /* 0x040fe400078e0200 */
[----:B------:R-:W4:Y:S03]  /*0190*/  LDC R2, c[0x0][0x360] ;  /* 0x0000d800ff027b82 */ /* 0x000f260000000800 */
[----:B------:R-:W-:-:S05]  /*01a0*/  ISETP.GT.U32.AND P1, PT, R15, R0, PT ;  /* 0x000000000f00720c */ /* 0x000fca0003f24070 */
[----:B------:R-:W1:Y:S08]  /*01b0*/  LDC R4, c[0x0][0x364] ;  /* 0x0000d900ff047b82 */ /* 0x000e700000000800 */
[----:B------:R-:W-:Y:S02]  /*01c0*/  @!P1 IMAD.IADD R0, R0, 0x1, -R15 ;  /* 0x0000000100009824 */ /* 0x000fe400078e0a0f */
[----:B------:R-:W-:Y:S01]  /*01d0*/  @!P1 VIADD R3, R3, 0x1 ;  /* 0x0000000103039836 */ /* 0x000fe20000000000 */
[----:B------:R-:W-:-:S02]  /*01e0*/  ISETP.NE.AND P1, PT, R6, RZ, PT ;  /* 0x000000ff0600720c */ /* 0x000fc40003f25270 */
[----:B------:R-:W-:Y:S02]  /*01f0*/  ISETP.GE.U32.AND P0, PT, R0, R15, PT ;  /* 0x0000000f0000720c */ /* 0x000fe40003f06070 */
[----:B------:R-:W2:Y:S01]  /*0200*/  S2R R0, SR_CTAID.Z ;  /* 0x0000000000007919 */ /* 0x000ea20000002700 */
[----:B----4-:R-:W-:Y:S02]  /*0210*/  IMAD R2, R2, UR4, R11 ;  /* 0x0000000402027c24 */ /* 0x010fe4000f8e020b */
[----:B-1----:R-:W-:-:S08]  /*0220*/  IMAD R5, R4, UR5, R13 ;  /* 0x0000000504057c24 */ /* 0x002fd0000f8e020d */
[----:B------:R-:W-:-:S05]  /*0230*/  @P0 VIADD R3, R3, 0x1 ;  /* 0x0000000103030836 */ /* 0x000fca0000000000 */
[----:B------:R-:W-:Y:S02]  /*0240*/  MOV R15, R3 ;  /* 0x00000003000f7202 */ /* 0x000fe40000000f00 */
[----:B------:R-:W-:-:S03]  /*0250*/  VIMNMX R3, PT, PT, R2, R5, !PT ;  /* 0x0000000502037248 */ /* 0x000fc60007fe0100 */
[----:B------:R-:W-:Y:S01]  /*0260*/  @!P2 IMAD.MOV R15, RZ, RZ, -R15 ;  /* 0x000000ffff0fa224 */ /* 0x000fe200078e0a0f */
[----:B------:R-:W-:-:S04]  /*0270*/  @!P1 LOP3.LUT R15, RZ, R6, RZ, 0x33, !PT ;  /* 0x00000006ff0f9212 */ /* 0x000fc800078e33ff */
[----:B------:R-:W-:-:S04]  /*0280*/  ISETP.GT.AND P0, PT, R3, R15, PT ;  /* 0x0000000f0300720c */ /* 0x000fc80003f04270 */
[----:B--2---:R-:W-:-:S13]  /*0290*/  ISETP.GE.OR P0, PT, R0, UR6, P0 ;  /* 0x0000000600007c0c */ /* 0x004fda0008706670 */
[----:B------:R-:W-:Y:S05]  /*02a0*/  @P0 EXIT ;  /* 0x000000000000094d */ /* 0x000fea0003800000 */
[----:B------:R-:W0:Y:S01]  /*02b0*/  LDCU UR4, c[0x0][0x398] ;  /* 0x00007300ff0477ac */ /* 0x000e220008000800 */
[----:B------:R-:W-:Y:S01]  /*02c0*/  IMAD R4, R15, R0, R0 ;  /* 0x000000000f047224 */ /* 0x000fe200078e0200 */
[----:B------:R-:W1:Y:S03]  /*02d0*/  LDCU.64 UR8, c[0x0][0x358] ;  /* 0x00006b00ff0877ac */ /* 0x000e660008000a00 */
[----:B------:R-:W-:-:S04]  /*02e0*/  IMAD.IADD R4, R5, 0x1, R4 ;  /* 0x0000000105047824 */ /* 0x000fc800078e0204 */
[----:B------:R-:W-:Y:S02]  /*02f0*/  IMAD R3, R15, R4, R4 ;  /* 0x000000040f037224 */ /* 0x000fe400078e0204 */
[----:B------:R-:W-:Y:S01]  /*0300*/  IMAD.MOV.U32 R4, RZ, RZ, RZ ;  /* 0x000000ffff047224 */ /* 0x000fe200078e00ff */
[----:B0-----:R-:W-:-:S09]  /*0310*/  UISETP.GE.AND UP0, UPT, UR4, 0x1, UPT ;  /* 0x000000010400788c */ /* 0x001fd2000bf06270 */
[----:B-1----:R-:W-:Y:S05]  /*0320*/  BRA.U !UP0, `(.L_x_1) ;  /* 0x0000000908d07547 */ /* 0x002fea000b800000 */
[----:B------:R-:W-:Y:S01]  /*0330*/  ISETP.GE.AND P0, PT, R9, 0x1, PT ;  /* 0x000000010900780c */ /* 0x000fe20003f06270 */
[-CC-:B------:R-:W-:Y:S02]  /*0340*/  IMAD R5, R5, R6.reuse, -R7.reuse ;  /* 0x0000000605057224 */ /* 0x180fe400078e0a07 */
[----:B------:R-:W-:-:S10]  /*0350*/  IMAD R6, R2, R6, -R7 ;  /* 0x0000000602067224 */ /* 0x000fd400078e0a07 */
[----:B------:R-:W-:Y:S05]  /*0360*/  @!P0 BRA `(.L_x_1) ;  /* 0x0000000800c08947 */ /* 0x000fea0003800000 */
[C---:B------:R-:W-:Y:S01]  /*0370*/  LOP3.LUT R7, R9.reuse, 0x7, RZ, 0xc0, !PT ;  /* 0x0000000709077812 */ /* 0x040fe200078ec0ff */
[----:B------:R-:W-:Y:S01]  /*0380*/  IMAD.MOV.U32 R4, RZ, RZ, RZ ;  /* 0x000000ffff047224 */ /* 0x000fe200078e00ff */
[----:B------:R-:W-:Y:S01]  /*0390*/  LOP3.LUT R8, R9, 0x7ffffff8, RZ, 0xc0, !PT ;  /* 0x7ffffff809087812 */ /* 0x000fe200078ec0ff */
[----:B------:R-:W-:-:S06]  /*03a0*/  UMOV UR4, URZ ;  /* 0x000000ff00047c82 */ /* 0x000fcc0008000000 */
.L_x_9:
[----:B------:R-:W0:Y:S01]  /*03b0*/  LDC R9, c[0x0][0x398] ;  /* 0x0000e600ff097b82 */ /* 0x000e220000000800 */
[----:B------:R-:W-:Y:S01]  /*03c0*/  UMOV UR7, UR4 ;  /* 0x0000000400077c82 */ /* 0x000fe20008000000 */
[----:B------:R-:W-:Y:S01]  /*03d0*/  UMOV UR5, URZ ;  /* 0x000000ff00057c82 */ /* 0x000fe20008000000 */
[----:B0-----:R-:W-:Y:S01]  /*03e0*/  IMAD R10, R0, R9, UR4 ;  /* 0x00000004000a7e24 */ /* 0x001fe2000f8e0209 */
[----:B------:R-:W-:-:S06]  /*03f0*/  UIADD3 UR4, UPT, UPT, UR4, 0x1, URZ ;  /* 0x0000000104047890 */ /* 0x000fcc000fffe0ff */
[----:B------:R-:W-:-:S13]  /*0400*/  ISETP.NE.AND P5, PT, R9, UR4, PT ;  /* 0x0000000409007c0c */ /* 0x000fda000bfa5270 */
.L_x_8:
[----:B------:R-:W0:Y:S01]  /*0410*/  LDCU.64 UR10, c[0x0][0x3a0] ;  /* 0x00007400ff0a77ac */ /* 0x000e220008000a00 */
[----:B------:R-:W-:Y:S02]  /*0420*/  VIADD R11, R5, UR5 ;  /* 0x00000005050b7c36 */ /* 0x000fe40008000000 */
[----:B------:R-:W-:Y:S01]  /*0430*/  IMAD.MOV.U32 R9, RZ, RZ, RZ ;  /* 0x000000ffff097224 */ /* 0x000fe200078e00ff */
[----:B0-----:R-:W-:Y:S01]  /*0440*/  MOV R15, UR11 ;  /* 0x0000000b000f7c02 */ /* 0x001fe20008000f00 */
[----:B------:R-:W-:-:S03]  /*0450*/  IMAD.U32 R14, RZ, RZ, UR10 ;  /* 0x0000000aff0e7e24 */ /* 0x000fc6000f8e00ff */
[----:B------:R-:W-:Y:S01]  /*0460*/  ISETP.GE.U32.AND P1, PT, R15, 0x8, PT ;  /* 0x000000080f00780c */ /* 0x000fe20003f26070 */
[----:B------:R-:W-:Y:S01]  /*0470*/  IMAD R12, R10, R15, UR5 ;  /* 0x000000050a0c7e24 */ /* 0x000fe2000f8e020f */
[----:B------:R-:W-:Y:S01]  /*0480*/  UIADD3 UR5, UPT, UPT, UR5, 0x1, URZ ;  /* 0x0000000105057890 */ /* 0x000fe2000fffe0ff */
[----:B------:R-:W-:-:S04]  /*0490*/  ISETP.GE.AND P0, PT, R11, R14, PT ;  /* 0x0000000e0b00720c */ /* 0x000fc80003f06270 */
[----:B------:R-:W-:Y:S01]  /*04a0*/  ISETP.GT.AND P0, PT, R11, -0x1, !P0 ;  /* 0xffffffff0b00780c */ /* 0x000fe20004704270 */
[----:B------:R-:W-:Y:S01]  /*04b0*/  IMAD R11, R14, UR7, R11 ;  /* 0x000000070e0b7c24 */ /* 0x000fe2000f8e020b */
[----:B------:R-:W-:-:S04]  /*04c0*/  ISETP.NE.AND P6, PT, R15, UR5, PT ;  /* 0x000000050f007c0c */ /* 0x000fc8000bfc5270 */
[----:B------:R-:W-:Y:S09]  /*04d0*/  @!P1 BRA `(.L_x_2) ;  /* 0x0000000400109947 */ /* 0x000ff20003800000 */
[----:B------:R-:W-:-:S05]  /*04e0*/  UMOV UR6, URZ ;  /* 0x000000ff00067c82 */ /* 0x000fca0008000000 */
.L_x_3:
[----:B------:R-:W0:Y:S01]  /*04f0*/  LDC.64 R14, c[0x0][0x3a0] ;  /* 0x0000e800ff0e7b82 */ /* 0x000e220000000a00 */
[----:B------:R-:W-:-:S04]  /*0500*/  VIADD R9, R6, UR6 ;  /* 0x0000000606097c36 */ /* 0x000fc80008000000 */
[C---:B------:R-:W-:Y:S01]  /*0510*/  VIADD R23, R9.reuse, 0x2 ;  /* 0x0000000209177836 */ /* 0x040fe20000000000 */
[C---:B------:R-:W-:Y:S02]  /*0520*/  IADD3 R13, PT, PT, R9.reuse, 0x1, RZ ;  /* 0x00000001090d7810 */ /* 0x040fe40007ffe0ff */
[----:B------:R-:W1:Y:S08]  /*0530*/  LDC.64 R18, c[0x0][0x380] ;  /* 0x0000e000ff127b82 */ /* 0x000e700000000a00 */
[----:B------:R-:W2:Y:S01]  /*0540*/  LDC.64 R16, c[0x0][0x388] ;  /* 0x0000e200ff107b82 */ /* 0x000ea20000000a00 */
[-C--:B0-----:R-:W-:Y:S01]  /*0550*/  ISETP.GE.AND P3, PT, R9, R14.reuse, PT ;  /* 0x0000000e0900720c */ /* 0x081fe20003f66270 */
[----:B------:R-:W-:Y:S01]  /*0560*/  IMAD R21, R12, R15, UR6 ;  /* 0x000000060c157e24 */ /* 0x000fe2000f8e020f */
[----:B------:R-:W-:-:S02]  /*0570*/  ISETP.GE.AND P2, PT, R13, R14, PT ;  /* 0x0000000e0d00720c */ /* 0x000fc40003f46270 */
[----:B------:R-:W-:Y:S02]  /*0580*/  ISETP.GT.AND P3, PT, R9, -0x1, !P3 ;  /* 0xffffffff0900780c */ /* 0x000fe40005f64270 */
[----:B------:R-:W-:Y:S01]  /*0590*/  ISETP.GT.AND P2, PT, R13, -0x1, !P2 ;  /* 0xffffffff0d00780c */ /* 0x000fe20005744270 */
[-C--:B------:R-:W-:Y:S01]  /*05a0*/  IMAD R13, R11, R14.reuse, R9 ;  /* 0x0000000e0b0d7224 */ /* 0x080fe200078e0209 */
[----:B------:R-:W-:Y:S02]  /*05b0*/  PLOP3.LUT P3, PT, P3, P0, PT, 0x80, 0x8 ;  /* 0x000000000008781c */ /* 0x000fe40001f61070 */
[----:B------:R-:W-:Y:S01]  /*05c0*/  ISETP.GE.AND P4, PT, R23, R14, PT ;  /* 0x0000000e1700720c */ /* 0x000fe20003f86270 */
[----:B-1----:R-:W-:Y:S01]  /*05d0*/  IMAD.WIDE R18, R13, 0x4, R18 ;  /* 0x000000040d127825 */ /* 0x002fe200078e0212 */
[----:B------:R-:W-:Y:S02]  /*05e0*/  PLOP3.LUT P2, PT, P2, P0, PT, 0x80, 0x8 ;  /* 0x000000000008781c */ /* 0x000fe40001741070 */
[----:B------:R-:W-:Y:S01]  /*05f0*/  ISETP.GT.AND P4, PT, R23, -0x1, !P4 ;  /* 0xffffffff1700780c */ /* 0x000fe20006784270 */
[----:B------:R-:W-:-:S02]  /*0600*/  VIADD R23, R9, 0x3 ;  /* 0x0000000309177836 */ /* 0x000fc40000000000 */
[----:B--2---:R-:W-:Y:S01]  /*0610*/  IMAD.WIDE R16, R21, 0x4, R16 ;  /* 0x0000000415107825 */ /* 0x004fe200078e0210 */
[----:B------:R-:W-:Y:S02]  /*0620*/  PLOP3.LUT P4, PT, P4, P0, PT, 0x80, 0x8 ;  /* 0x000000000008781c */ /* 0x000fe40002781070 */
[C---:B------:R-:W-:Y:S01]  /*0630*/  ISETP.GE.AND P1, PT, R23.reuse, R14, PT ;  /* 0x0000000e1700720c */ /* 0x040fe20003f26270 */
[----:B------:R-:W2:Y:S04]  /*0640*/  @P3 LDG.E R21, desc[UR8][R18.64] ;  /* 0x0000000812153981 */ /* 0x000ea8000c1e1900 */
[----:B------:R-:W2:Y:S01]  /*0650*/  @P3 LDG.E R22, desc[UR8][R16.64] ;  /* 0x0000000810163981 */ /* 0x000ea2000c1e1900 */
[----:B------:R-:W-:-:S03]  /*0660*/  ISETP.GT.AND P1, PT, R23, -0x1, !P1 ;  /* 0xffffffff1700780c */ /* 0x000fc60004f24270 */
[----:B------:R-:W3:Y:S01]  /*0670*/  @P2 LDG.E R23, desc[UR8][R18.64+0x4] ;  /* 0x0000040812172981 */ /* 0x000ee2000c1e1900 */
[----:B------:R-:W-:-:S03]  /*0680*/  PLOP3.LUT P1, PT, P1, P0, PT, 0x80, 0x8 ;  /* 0x000000000008781c */ /* 0x000fc60000f21070 */
[----:B------:R-:W3:Y:S04]  /*0690*/  @P2 LDG.E R24, desc[UR8][R16.64+0x4] ;  /* 0x0000040810182981 */ /* 0x000ee8000c1e1900 */
[----:B------:R-:W4:Y:S04]  /*06a0*/  @P4 LDG.E R25, desc[UR8][R18.64+0x8] ;  /* 0x0000080812194981 */ /* 0x000f28000c1e1900 */
[----:B------:R-:W4:Y:S04]  /*06b0*/  @P4 LDG.E R26, desc[UR8][R16.64+0x8] ;  /* 0x00000808101a4981 */ /* 0x000f28000c1e1900 */
[----:B------:R-:W5:Y:S04]  /*06c0*/  @P1 LDG.E R13, desc[UR8][R18.64+0xc] ;  /* 0x00000c08120d1981 */ /* 0x000f68000c1e1900 */
[----:B------:R-:W5:Y:S01]  /*06d0*/  @P1 LDG.E R20, desc[UR8][R16.64+0xc] ;  /* 0x00000c0810141981 */ /* 0x000f62000c1e1900 */
[----:B--2---:R-:W-:Y:S01]  /*06e0*/  @P3 FFMA R4, R21, R22, R4 ;  /* 0x0000001615043223 */ /* 0x004fe20000000004 */
[----:B------:R-:W-:-:S05]  /*06f0*/  VIADD R21, R9, 0x4 ;  /* 0x0000000409157836 */ /* 0x000fca0000000000 */
[----:B------:R-:W-:Y:S01]  /*0700*/  ISETP.GE.AND P3, PT, R21, R14, PT ;  /* 0x0000000e1500720c */ /* 0x000fe20003f66270 */
[----:B---3--:R-:W-:-:S03]  /*0710*/  @P2 FFMA R4, R23, R24, R4 ;  /* 0x0000001817042223 */ /* 0x008fc60000000004 */
[----:B------:R-:W-:Y:S02]  /*0720*/  ISETP.GT.AND P3, PT, R21, -0x1, !P3 ;  /* 0xffffffff1500780c */ /* 0x000fe40005f64270 */
[C---:B------:R-:W-:Y:S01]  /*0730*/  IADD3 R21, PT, PT, R9.reuse, 0x5, RZ ;  /* 0x0000000509157810 */ /* 0x040fe20007ffe0ff */
[----:B------:R-:W-:Y:S01]  /*0740*/  VIADD R23, R9, 0x6 ;  /* 0x0000000609177836 */ /* 0x000fe20000000000 */
[----:B------:R-:W-:Y:S01]  /*0750*/  PLOP3.LUT P3, PT, P3, P0, PT, 0x80, 0x8 ;  /* 0x000000000008781c */ /* 0x000fe20001f61070 */
[----:B----4-:R-:W-:Y:S01]  /*0760*/  @P4 FFMA R4, R25, R26, R4 ;  /* 0x0000001a19044223 */ /* 0x010fe20000000004 */
[-C--:B------:R-:W-:Y:S01]  /*0770*/  ISETP.GE.AND P4, PT, R21, R14.reuse, PT ;  /* 0x0000000e1500720c */ /* 0x080fe20003f86270 */
[----:B------:R-:W-:Y:S01]  /*0780*/  VIADD R9, R9, 0x7 ;  /* 0x0000000709097836 */ /* 0x000fe20000000000 */
[----:B------:R-:W-:Y:S02]  /*0790*/  ISETP.GE.AND P2, PT, R23, R14, PT ;  /* 0x0000000e1700720c */ /* 0x000fe40003f46270 */
[----:B------:R-:W-:-:S02]  /*07a0*/  ISETP.GT.AND P4, PT, R21, -0x1, !P4 ;  /* 0xffffffff1500780c */ /* 0x000fc40006784270 */
[----:B------:R-:W-:Y:S01]  /*07b0*/  ISETP.GT.AND P2, PT, R23, -0x1, !P2 ;  /* 0xffffffff1700780c */ /* 0x000fe20005744270 */
[----:B-----5:R-:W-:Y:S01]  /*07c0*/  @P1 FFMA R4, R13, R20, R4 ;  /* 0x000000140d041223 */ /* 0x020fe20000000004 */
[C---:B------:R-:W-:Y:S02]  /*07d0*/  ISETP.GE.AND P1, PT, R9.reuse, R14, PT ;  /* 0x0000000e0900720c */ /* 0x040fe40003f26270 */
[----:B------:R-:W-:Y:S01]  /*07e0*/  PLOP3.LUT P4, PT, P4, P0, PT, 0x80, 0x8 ;  /* 0x000000000008781c */ /* 0x000fe20002781070 */
[----:B------:R-:W2:Y:S01]  /*07f0*/  @P3 LDG.E R13, desc[UR8][R16.64+0x10] ;  /* 0x00001008100d3981 */ /* 0x000ea2000c1e1900 */
[----:B------:R-:W-:Y:S02]  /*0800*/  ISETP.GT.AND P1, PT, R9, -0x1, !P1 ;  /* 0xffffffff0900780c */ /* 0x000fe40004f24270 */
[----:B------:R-:W-:Y:S01]  /*0810*/  PLOP3.LUT P2, PT, P2, P0, PT, 0x80, 0x8 ;  /* 0x000000000008781c */ /* 0x000fe20001741070 */
[----:B------:R-:W2:Y:S01]  /*0820*/  @P3 LDG.E R9, desc[UR8][R18.64+0x10] ;  /* 0x0000100812093981 */ /* 0x000ea2000c1e1900 */
[----:B------:R-:W-:-:S07]  /*0830*/  PLOP3.LUT P1, PT, P1, P0, PT, 0x80, 0x8 ;  /* 0x000000000008781c */ /* 0x000fce0000f21070 */
[----:B------:R-:W3:Y:S04]  /*0840*/  @P4 LDG.E R21, desc[UR8][R18.64+0x14] ;  /* 0x0000140812154981 */ /* 0x000ee8000c1e1900 */
[----:B------:R-:W3:Y:S04]  /*0850*/  @P4 LDG.E R20, desc[UR8][R16.64+0x14] ;  /* 0x0000140810144981 */ /* 0x000ee8000c1e1900 */
[----:B------:R-:W4:Y:S04]  /*0860*/  @P2 LDG.E R23, desc[UR8][R18.64+0x18] ;  /* 0x0000180812172981 */ /* 0x000f28000c1e1900 */
[----:B------:R-:W4:Y:S04]  /*0870*/  @P2 LDG.E R22, desc[UR8][R16.64+0x18] ;  /* 0x0000180810162981 */ /* 0x000f28000c1e1900 */
[----:B------:R-:W5:Y:S04]  /*0880*/  @P1 LDG.E R25, desc[UR8][R18.64+0x1c] ;  /* 0x00001c0812191981 */ /* 0x000f68000c1e1900 */
[----:B------:R-:W5:Y:S01]  /*0890*/  @P1 LDG.E R24, desc[UR8][R16.64+0x1c] ;  /* 0x00001c0810181981 */ /* 0x000f62000c1e1900 */
[----:B------:R-:W-:Y:S01]  /*08a0*/  UIADD3 UR6, UPT, UPT, UR6, 0x8, URZ ;  /* 0x0000000806067890 */ /* 0x000fe2000fffe0ff */
[----:B--2---:R-:W-:-:S05]  /*08b0*/  @P3 FFMA R4, R9, R13, R4 ;  /* 0x0000000d09043223 */ /* 0x004fca0000000004 */
[----:B------:R-:W-:Y:S01]  /*08c0*/  ISETP.NE.AND P3, PT, R8, UR6, PT ;  /* 0x0000000608007c0c */ /* 0x000fe2000bf65270 */
[----:B---3--:R-:W-:-:S04]  /*08d0*/  @P4 FFMA R4, R21, R20, R4 ;  /* 0x0000001415044223 */ /* 0x008fc80000000004 */
[----:B----4-:R-:W-:-:S04]  /*08e0*/  @P2 FFMA R4, R23, R22, R4 ;  /* 0x0000001617042223 */ /* 0x010fc80000000004 */
[----:B-----5:R-:W-:-:S04]  /*08f0*/  @P1 FFMA R4, R25, R24, R4 ;  /* 0x0000001819041223 */ /* 0x020fc80000000004 */
[----:B------:R-:W-:Y:S05]  /*0900*/  @P3 BRA `(.L_x_3) ;  /* 0xfffffff800f83947 */ /* 0x000fea000383ffff */
[----:B------:R-:W-:-:S07]  /*0910*/  IMAD.MOV.U32 R9, RZ, RZ, R8 ;  /* 0x000000ffff097224 */ /* 0x000fce00078e0008 */
.L_x_2:
[----:B------:R-:W-:-:S13]  /*0920*/  ISETP.NE.AND P1, PT, R7, RZ, PT ;  /* 0x000000ff0700720c */ /* 0x000fda0003f25270 */
[----:B------:R-:W-:Y:S05]  /*0930*/  @!P1 BRA `(.L_x_4) ;  /* 0x0000000400449947 */ /* 0x000fea0003800000 */
[----:B------:R-:W-:Y:S02]  /*0940*/  IADD3 R13, PT, PT, R7, -0x1, RZ ;  /* 0xffffffff070d7810 */ /* 0x000fe40007ffe0ff */
[----:B------:R-:W-:Y:S02]  /*0950*/  LOP3.LUT P4, R22, R15, 0x3, RZ, 0xc0, !PT ;  /* 0x000000030f167812 */ /* 0x000fe4000788c0ff */
[----:B------:R-:W-:-:S13]  /*0960*/  ISETP.GE.U32.AND P1, PT, R13, 0x3, PT ;  /* 0x000000030d00780c */ /* 0x000fda0003f26070 */
[----:B------:R-:W-:Y:S05]  /*0970*/  @!P1 BRA `(.L_x_5) ;  /* 0x00000000008c9947 */ /* 0x000fea0003800000 */
[----:B------:R-:W0:Y:S01]  /*0980*/  LDC.64 R18, c[0x0][0x380] ;  /* 0x0000e000ff127b82 */ /* 0x000e220000000a00 */
[--C-:B------:R-:W-:Y:S02]  /*0990*/  IMAD.IADD R13, R6, 0x1, R9.reuse ;  /* 0x00000001060d7824 */ /* 0x100fe400078e0209 */
[----:B------:R-:W-:Y:S02]  /*09a0*/  IMAD R23, R12, R15, R9 ;  /* 0x0000000f0c177224 */ /* 0x000fe400078e0209 */
[-C--:B------:R-:W-:Y:S01]  /*09b0*/  IMAD R21, R11, R14.reuse, R13 ;  /* 0x0000000e0b157224 */ /* 0x080fe200078e020d */
[C---:B------:R-:W-:Y:S02]  /*09c0*/  ISETP.GE.AND P2, PT, R13.reuse, R14, PT ;  /* 0x0000000e0d00720c */ /* 0x040fe40003f46270 */
[----:B------:R-:W1:Y:S02]  /*09d0*/  LDC.64 R16, c[0x0][0x388] ;  /* 0x0000e200ff107b82 */ /* 0x000e640000000a00 */
[----:B------:R-:W-:-:S04]  /*09e0*/  ISETP.GT.AND P2, PT, R13, -0x1, !P2 ;  /* 0xffffffff0d00780c */ /* 0x000fc80005744270 */
[----:B------:R-:W-:Y:S01]  /*09f0*/  PLOP3.LUT P2, PT, P2, P0, PT, 0x80, 0x8 ;  /* 0x000000000008781c */ /* 0x000fe20001741070 */
[----:B0-----:R-:W-:-:S12]  /*0a00*/  IMAD.WIDE R18, R21, 0x4, R18 ;  /* 0x0000000415127825 */ /* 0x001fd800078e0212 */
[----:B------:R-:W2:Y:S01]  /*0a10*/  @P2 LDG.E R21, desc[UR8][R18.64] ;  /* 0x0000000812152981 */ /* 0x000ea2000c1e1900 */
[----:B-1----:R-:W-:-:S05]  /*0a20*/  IMAD.WIDE R16, R23, 0x4, R16 ;  /* 0x0000000417107825 */ /* 0x002fca00078e0210 */
[----:B------:R-:W2:Y:S01]  /*0a30*/  @P2 LDG.E R20, desc[UR8][R16.64] ;  /* 0x0000000810142981 */ /* 0x000ea2000c1e1900 */
[C---:B------:R-:W-:Y:S02]  /*0a40*/  VIADD R23, R13.reuse, 0x1 ;  /* 0x000000010d177836 */ /* 0x040fe40000000000 */
[----:B------:R-:W-:-:S03]  /*0a50*/  VIADD R25, R13, 0x2 ;  /* 0x000000020d197836 */ /* 0x000fc60000000000 */
[-C--:B------:R-:W-:Y:S02]  /*0a60*/  ISETP.GE.AND P3, PT, R23, R14.reuse, PT ;  /* 0x0000000e1700720c */ /* 0x080fe40003f66270 */
[----:B------:R-:W-:Y:S02]  /*0a70*/  ISETP.GE.AND P1, PT, R25, R14, PT ;  /* 0x0000000e1900720c */ /* 0x000fe40003f26270 */
[----:B------:R-:W-:Y:S02]  /*0a80*/  IADD3 R13, PT, PT, R13, 0x3, RZ ;  /* 0x000000030d0d7810 */ /* 0x000fe40007ffe0ff */
[----:B------:R-:W-:Y:S02]  /*0a90*/  ISETP.GT.AND P3, PT, R23, -0x1, !P3 ;  /* 0xffffffff1700780c */ /* 0x000fe40005f64270 */
[----:B------:R-:W-:Y:S02]  /*0aa0*/  ISETP.GT.AND P1, PT, R25, -0x1, !P1 ;  /* 0xffffffff1900780c */ /* 0x000fe40004f24270 */
[----:B------:R-:W-:-:S02]  /*0ab0*/  PLOP3.LUT P3, PT, P3, P0, PT, 0x80, 0x8 ;  /* 0x000000000008781c */ /* 0x000fc40001f61070 */
[----:B------:R-:W-:-:S13]  /*0ac0*/  PLOP3.LUT P1, PT, P1, P0, PT, 0x80, 0x8 ;  /* 0x000000000008781c */ /* 0x000fda0000f21070 */
[----:B------:R-:W3:Y:S01]  /*0ad0*/  @P1 LDG.E R23, desc[UR8][R16.64+0x8] ;  /* 0x0000080810171981 */ /* 0x000ee2000c1e1900 */
[----:B--2---:R-:W-:Y:S01]  /*0ae0*/  @P2 FFMA R4, R21, R20, R4 ;  /* 0x0000001415042223 */ /* 0x004fe20000000004 */
[C---:B------:R-:W-:Y:S02]  /*0af0*/  ISETP.GE.AND P2, PT, R13.reuse, R14, PT ;  /* 0x0000000e0d00720c */ /* 0x040fe40003f46270 */
[----:B------:R-:W2:Y:S02]  /*0b00*/  @P3 LDG.E R20, desc[UR8][R16.64+0x4] ;  /* 0x0000040810143981 */ /* 0x000ea4000c1e1900 */
[----:B------:R-:W-:Y:S02]  /*0b10*/  ISETP.GT.AND P2, PT, R13, -0x1, !P2 ;  /* 0xffffffff0d00780c */ /* 0x000fe40005744270 */
[----:B------:R-:W3:Y:S02]  /*0b20*/  @P1 LDG.E R21, desc[UR8][R18.64+0x8] ;  /* 0x0000080812151981 */ /* 0x000ee4000c1e1900 */
[----:B------:R-:W-:-:S02]  /*0b30*/  PLOP3.LUT P2, PT, P2, P0, PT, 0x80, 0x8 ;  /* 0x000000000008781c */ /* 0x000fc40001741070 */
[----:B------:R-:W2:Y:S11]  /*0b40*/  @P3 LDG.E R13, desc[UR8][R18.64+0x4] ;  /* 0x00000408120d3981 */ /* 0x000eb6000c1e1900 */
[----:B------:R-:W4:Y:S04]  /*0b50*/  @P2 LDG.E R25, desc[UR8][R18.64+0xc] ;  /* 0x00000c0812192981 */ /* 0x000f28000c1e1900 */
[----:B------:R-:W4:Y:S01]  /*0b60*/  @P2 LDG.E R24, desc[UR8][R16.64+0xc] ;  /* 0x00000c0810182981 */ /* 0x000f22000c1e1900 */
[----:B------:R-:W-:-:S02]  /*0b70*/  VIADD R9, R9, 0x4 ;  /* 0x0000000409097836 */ /* 0x000fc40000000000 */
[----:B--2---:R-:W-:-:S04]  /*0b80*/  @P3 FFMA R4, R13, R20, R4 ;  /* 0x000000140d043223 */ /* 0x004fc80000000004 */
[----:B---3--:R-:W-:-:S04]  /*0b90*/  @P1 FFMA R4, R21, R23, R4 ;  /* 0x0000001715041223 */ /* 0x008fc80000000004 */
[----:B----4-:R-:W-:-:S07]  /*0ba0*/  @P2 FFMA R4, R25, R24, R4 ;  /* 0x0000001819042223 */ /* 0x010fce0000000004 */
.L_x_5:
[----:B------:R-:W-:Y:S05]  /*0bb0*/  @!P4 BRA `(.L_x_4) ;  /* 0x0000000000a4c947 */ /* 0x000fea0003800000 */
[----:B------:R-:W-:Y:S02]  /*0bc0*/  ISETP.NE.AND P1, PT, R22, 0x1, PT ;  /* 0x000000011600780c */ /* 0x000fe40003f25270 */
[----:B------:R-:W-:-:S11]  /*0bd0*/  LOP3.LUT P3, RZ, R15, 0x1, RZ, 0xc0, !PT ;  /* 0x000000010fff7812 */ /* 0x000fd6000786c0ff */
[----:B------:R-:W-:Y:S05]  /*0be0*/  @!P1 BRA `(.L_x_6) ;  /* 0x0000000000549947 */ /* 0x000fea0003800000 */
[----:B------:R-:W0:Y:S01]  /*0bf0*/  LDC.64 R18, c[0x0][0x380] ;  /* 0x0000e000ff127b82 */ /* 0x000e220000000a00 */
[----:B------:R-:W-:-:S04]  /*0c00*/  IMAD.IADD R21, R6, 0x1, R9 ;  /* 0x0000000106157824 */ /* 0x000fc800078e0209 */
[C---:B------:R-:W-:Y:S01]  /*0c10*/  VIADD R13, R21.reuse, 0x1 ;  /* 0x00000001150d7836 */ /* 0x040fe20000000000 */
[-C--:B------:R-:W-:Y:S02]  /*0c20*/  ISETP.GE.AND P1, PT, R21, R14.reuse, PT ;  /* 0x0000000e1500720c */ /* 0x080fe40003f26270 */
[----:B------:R-:W1:Y:S02]  /*0c30*/  LDC.64 R16, c[0x0][0x388] ;  /* 0x0000e200ff107b82 */ /* 0x000e640000000a00 */
[-C--:B------:R-:W-:Y:S02]  /*0c40*/  ISETP.GE.AND P2, PT, R13, R14.reuse, PT ;  /* 0x0000000e0d00720c */ /* 0x080fe40003f46270 */
[----:B------:R-:W-:Y:S02]  /*0c50*/  ISETP.GT.AND P1, PT, R21, -0x1, !P1 ;  /* 0xffffffff1500780c */ /* 0x000fe40004f24270 */
[----:B------:R-:W-:Y:S01]  /*0c60*/  ISETP.GT.AND P2, PT, R13, -0x1, !P2 ;  /* 0xffffffff0d00780c */ /* 0x000fe20005744270 */
[----:B------:R-:W-:Y:S01]  /*0c70*/  IMAD R13, R11, R14, R21 ;  /* 0x0000000e0b0d7224 */ /* 0x000fe200078e0215 */
[----:B------:R-:W-:Y:S01]  /*0c80*/  PLOP3.LUT P1, PT, P1, P0, PT, 0x80, 0x8 ;  /* 0x000000000008781c */ /* 0x000fe20000f21070 */
[----:B------:R-:W-:Y:S01]  /*0c90*/  IMAD R21, R12, R15, R9 ;  /* 0x0000000f0c157224 */ /* 0x000fe200078e0209 */
[----:B------:R-:W-:Y:S01]  /*0ca0*/  PLOP3.LUT P2, PT, P2, P0, PT, 0x80, 0x8 ;  /* 0x000000000008781c */ /* 0x000fe20001741070 */
[----:B0-----:R-:W-:-:S10]  /*0cb0*/  IMAD.WIDE R18, R13, 0x4, R18 ;  /* 0x000000040d127825 */ /* 0x001fd400078e0212 */
[----:B------:R-:W2:Y:S01]  /*0cc0*/  @P1 LDG.E R13, desc[UR8][R18.64] ;  /* 0x00000008120d1981 */ /* 0x000ea2000c1e1900 */
[----:B-1----:R-:W-:-:S03]  /*0cd0*/  IMAD.WIDE R16, R21, 0x4, R16 ;  /* 0x0000000415107825 */ /* 0x002fc600078e0210 */
[----:B------:R-:W3:Y:S04]  /*0ce0*/  @P2 LDG.E R21, desc[UR8][R18.64+0x4] ;  /* 0x0000040812152981 */ /* 0x000ee8000c1e1900 */
[----:B------:R-:W2:Y:S04]  /*0cf0*/  @P1 LDG.E R20, desc[UR8][R16.64] ;  /* 0x0000000810141981 */ /* 0x000ea8000c1e1900 */
[----:B------:R-:W3:Y:S01]  /*0d00*/  @P2 LDG.E R22, desc[UR8][R16.64+0x4] ;  /* 0x0000040810162981 */ /* 0x000ee2000c1e1900 */
[----:B------:R-:W-:Y:S01]  /*0d10*/  IADD3 R9, PT, PT, R9, 0x2, RZ ;  /* 0x0000000209097810 */ /* 0x000fe20007ffe0ff */
[----:B--2---:R-:W-:-:S04]  /*0d20*/  @P1 FFMA R4, R13, R20, R4 ;  /* 0x000000140d041223 */ /* 0x004fc80000000004 */
[----:B---3--:R-:W-:-:S07]  /*0d30*/  @P2 FFMA R4, R21, R22, R4 ;  /* 0x0000001615042223 */ /* 0x008fce0000000004 */
.L_x_6:
[----:B------:R-:W-:Y:S05]  /*0d40*/  @!P3 BRA `(.L_x_4) ;  /* 0x000000000040b947 */ /* 0x000fea0003800000 */
[----:B------:R-:W-:Y:S01]  /*0d50*/  IMAD.IADD R13, R6, 0x1, R9 ;  /* 0x00000001060d7824 */ /* 0x000fe200078e0209 */
[----:B------:R-:W-:Y:S04]  /*0d60*/  BSSY.RECONVERGENT B0, `(.L_x_4) ;  /* 0x000000e000007945 */ /* 0x000fe80003800200 */
[----:B------:R-:W-:-:S04]  /*0d70*/  ISETP.GE.AND P1, PT, R13, R14, PT ;  /* 0x0000000e0d00720c */ /* 0x000fc80003f26270 */
[----:B------:R-:W-:-:S04]  /*0d80*/  ISETP.GT.AND P1, PT, R13, -0x1, !P1 ;  /* 0xffffffff0d00780c */ /* 0x000fc80004f24270 */
[----:B------:R-:W-:-:S13]  /*0d90*/  PLOP3.LUT P1, PT, P1, P0, PT, 0x80, 0x8 ;  /* 0x000000000008781c */ /* 0x000fda0000f21070 */
[----:B------:R-:W-:Y:S05]  /*0da0*/  @!P1 BRA `(.L_x_7) ;  /* 0x0000000000249947 */ /* 0x000fea0003800000 */
[----:B------:R-:W0:Y:S01]  /*0db0*/  LDC.64 R16, c[0x0][0x380] ;  /* 0x0000e000ff107b82 */ /* 0x000e220000000a00 */
[----:B------:R-:W-:Y:S02]  /*0dc0*/  IMAD R11, R11, R14, R13 ;  /* 0x0000000e0b0b7224 */ /* 0x000fe400078e020d */
[----:B------:R-:W-:-:S05]  /*0dd0*/  IMAD R15, R12, R15, R9 ;  /* 0x0000000f0c0f7224 */ /* 0x000fca00078e0209 */
[----:B------:R-:W1:Y:S01]  /*0de0*/  LDC.64 R18, c[0x0][0x388] ;  /* 0x0000e200ff127b82 */ /* 0x000e620000000a00 */
[----:B0-----:R-:W-:-:S06]  /*0df0*/  IMAD.WIDE R16, R11, 0x4, R16 ;  /* 0x000000040b107825 */ /* 0x001fcc00078e0210 */
[----:B------:R-:W2:Y:S01]  /*0e00*/  LDG.E R17, desc[UR8][R16.64] ;  /* 0x0000000810117981 */ /* 0x000ea2000c1e1900 */
[----:B-1----:R-:W-:-:S06]  /*0e10*/  IMAD.WIDE R18, R15, 0x4, R18 ;  /* 0x000000040f127825 */ /* 0x002fcc00078e0212 */
[----:B------:R-:W2:Y:S02]  /*0e20*/  LDG.E R18, desc[UR8][R18.64] ;  /* 0x0000000812127981 */ /* 0x000ea4000c1e1900 */
[----:B--2---:R-:W-:-:S07]  /*0e30*/  FFMA R4, R17, R18, R4 ;  /* 0x0000001211047223 */ /* 0x004fce0000000004 */
.L_x_7:
[----:B------:R-:W-:Y:S05]  /*0e40*/  BSYNC.RECONVERGENT B0 ;  /* 0x0000000000007941 */ /* 0x000fea0003800200 */
.L_x_4:
[----:B------:R-:W-:Y:S05]  /*0e50*/  @P6 BRA `(.L_x_8) ;  /* 0xfffffff4006c6947 */ /* 0x000fea000383ffff */
[----:B------:R-:W-:Y:S05]  /*0e60*/  @P5 BRA `(.L_x_9) ;  /* 0xfffffff400505947 */ /* 0x000fea000383ffff */
.L_x_1:
[----:B------:R-:W0:Y:S01]  /*0e70*/  LDC.64 R6, c[0x0][0x390] ;  /* 0x0000e400ff067b82 */ /* 0x000e220000000a00 */
[----:B------:R-:W-:-:S04]  /*0e80*/  IMAD.IADD R3, R2, 0x1, R3 ;  /* 0x0000000102037824 */ /* 0x000fc800078e0203 */
[----:B0-----:R-:W-:-:S05]  /*0e90*/  IMAD.WIDE R2, R3, 0x4, R6 ;  /* 0x0000000403027825 */ /* 0x001fca00078e0206 */
[----:B------:R-:W-:Y:S01]  /*0ea0*/  STG.E desc[UR8][R2.64], R4 ;  /* 0x0000000402007986 */ /* 0x000fe2000c101908 */
[----:B------:R-:W-:Y:S05]  /*0eb0*/  EXIT ;  /* 0x000000000000794d */ /* 0x000fea0003800000 */
.L_x_10:
        /* <DEDUP_REMOVED lines=12> */
.L_x_12:


//--------------------- .nv.shared.reserved.0     --------------------------
	.section	.nv.shared.reserved.0,"aw",@nobits
	.weak		__nv_reservedSMEM_offset_0_alias
	.size		__nv_reservedSMEM_offset_0_alias, 0, 64
	.other		__nv_reservedSMEM_offset_0_alias,@"STO_CUDA_RESERVED_SHARED STV_DEFAULT"
__nv_reservedSMEM_offset_0_alias:
	.zero		0
	.zero		64


//--------------------- .nv.constant0.relu_activation --------------------------
	.section	.nv.constant0.relu_activation,"a",@progbits
	.sectionflags	@""
	.align	4
.nv.constant0.relu_activation:
	.zero		908


//--------------------- .nv.constant0.conv2d      --------------------------
	.section	.nv.constant0.conv2d,"a",@progbits
	.sectionflags	@""
	.align	4
.nv.constant0.conv2d:
	.zero		944


//--------------------- SYMBOLS --------------------------

	.type		.nv.reservedSmem.offset0,@object
	.size		.nv.reservedSmem.offset0,0x4
